//
// Generated by NVIDIA NVVM Compiler
//
// Compiler Build ID: CL-36424714
// Cuda compilation tools, release 13.0, V13.0.88
// Based on NVVM 20.0.0
//

.version 9.0
.target sm_100
.address_size 64

	// .globl	_Z15matrixMulSharedPfPKfS1_i

.visible .entry _Z15matrixMulSharedPfPKfS1_i(
	.param .u64 .ptr .align 1 _Z15matrixMulSharedPfPKfS1_i_param_0,
	.param .u64 .ptr .align 1 _Z15matrixMulSharedPfPKfS1_i_param_1,
	.param .u64 .ptr .align 1 _Z15matrixMulSharedPfPKfS1_i_param_2,
	.param .u32 _Z15matrixMulSharedPfPKfS1_i_param_3
)
{
	.reg .pred 	%p<10>;
	.reg .b32 	%r<39>;
	.reg .b32 	%f<68>;
	.reg .b64 	%rd<67>;

	ld.param.u64 	%rd14, [_Z15matrixMulSharedPfPKfS1_i_param_1];
	ld.param.u64 	%rd15, [_Z15matrixMulSharedPfPKfS1_i_param_2];
	ld.param.u32 	%r17, [_Z15matrixMulSharedPfPKfS1_i_param_3];
	cvta.to.global.u64 	%rd1, %rd15;
	cvta.to.global.u64 	%rd2, %rd14;
	mov.u32 	%r18, %tid.x;
	mov.u32 	%r19, %tid.y;
	mov.u32 	%r20, %ctaid.y;
	mov.u32 	%r21, %ntid.y;
	mad.lo.s32 	%r1, %r20, %r21, %r19;
	mov.u32 	%r22, %ctaid.x;
	mov.u32 	%r23, %ntid.x;
	mad.lo.s32 	%r2, %r22, %r23, %r18;
	setp.lt.s32 	%p1, %r17, 1;
	mov.f32 	%f67, 0f00000000;
	@%p1 bra 	$L__BB0_12;
	mul.lo.s32 	%r3, %r17, %r1;
	and.b32  	%r4, %r17, 7;
	setp.lt.u32 	%p2, %r17, 8;
	mov.f32 	%f67, 0f00000000;
	mov.b32 	%r37, 0;
	@%p2 bra 	$L__BB0_4;
	and.b32  	%r37, %r17, 2147483640;
	neg.s32 	%r35, %r37;
	mul.wide.u32 	%rd16, %r17, 4;
	add.s64 	%rd3, %rd1, %rd16;
	mul.wide.u32 	%rd17, %r17, 8;
	add.s64 	%rd4, %rd1, %rd17;
	mul.wide.u32 	%rd18, %r17, 12;
	add.s64 	%rd5, %rd1, %rd18;
	mul.wide.u32 	%rd19, %r17, 16;
	add.s64 	%rd6, %rd1, %rd19;
	mul.wide.u32 	%rd20, %r17, 20;
	add.s64 	%rd7, %rd1, %rd20;
	mul.wide.u32 	%rd21, %r17, 24;
	add.s64 	%rd8, %rd1, %rd21;
	mul.wide.u32 	%rd22, %r17, 28;
	add.s64 	%rd9, %rd1, %rd22;
	mul.wide.u32 	%rd23, %r3, 4;
	add.s64 	%rd24, %rd23, %rd2;
	add.s64 	%rd66, %rd24, 16;
	mov.f32 	%f67, 0f00000000;
	mov.u32 	%r34, %r2;
$L__BB0_3:
	.pragma "nounroll";
	mul.wide.s32 	%rd25, %r34, 4;
	add.s64 	%rd26, %rd3, %rd25;
	add.s64 	%rd27, %rd4, %rd25;
	add.s64 	%rd28, %rd5, %rd25;
	add.s64 	%rd29, %rd6, %rd25;
	add.s64 	%rd30, %rd7, %rd25;
	add.s64 	%rd31, %rd8, %rd25;
	add.s64 	%rd32, %rd9, %rd25;
	add.s64 	%rd33, %rd1, %rd25;
	ld.global.f32 	%f17, [%rd66+-16];
	ld.global.f32 	%f18, [%rd33];
	fma.rn.f32 	%f19, %f17, %f18, %f67;
	ld.global.f32 	%f20, [%rd66+-12];
	ld.global.f32 	%f21, [%rd26];
	fma.rn.f32 	%f22, %f20, %f21, %f19;
	ld.global.f32 	%f23, [%rd66+-8];
	ld.global.f32 	%f24, [%rd27];
	fma.rn.f32 	%f25, %f23, %f24, %f22;
	ld.global.f32 	%f26, [%rd66+-4];
	ld.global.f32 	%f27, [%rd28];
	fma.rn.f32 	%f28, %f26, %f27, %f25;
	ld.global.f32 	%f29, [%rd66];
	ld.global.f32 	%f30, [%rd29];
	fma.rn.f32 	%f31, %f29, %f30, %f28;
	ld.global.f32 	%f32, [%rd66+4];
	ld.global.f32 	%f33, [%rd30];
	fma.rn.f32 	%f34, %f32, %f33, %f31;
	ld.global.f32 	%f35, [%rd66+8];
	ld.global.f32 	%f36, [%rd31];
	fma.rn.f32 	%f37, %f35, %f36, %f34;
	ld.global.f32 	%f38, [%rd66+12];
	ld.global.f32 	%f39, [%rd32];
	fma.rn.f32 	%f67, %f38, %f39, %f37;
	add.s32 	%r35, %r35, 8;
	shl.b32 	%r25, %r17, 3;
	add.s32 	%r34, %r34, %r25;
	add.s64 	%rd66, %rd66, 32;
	setp.ne.s32 	%p3, %r35, 0;
	@%p3 bra 	$L__BB0_3;
$L__BB0_4:
	setp.eq.s32 	%p4, %r4, 0;
	@%p4 bra 	$L__BB0_12;
	and.b32  	%r12, %r17, 3;
	setp.lt.u32 	%p5, %r4, 4;
	@%p5 bra 	$L__BB0_7;
	add.s32 	%r26, %r37, %r3;
	mul.wide.u32 	%rd34, %r26, 4;
	add.s64 	%rd35, %rd2, %rd34;
	ld.global.f32 	%f41, [%rd35];
	mad.lo.s32 	%r27, %r37, %r17, %r2;
	mul.wide.s32 	%rd36, %r27, 4;
	add.s64 	%rd37, %rd1, %rd36;
	ld.global.f32 	%f42, [%rd37];
	fma.rn.f32 	%f43, %f41, %f42, %f67;
	cvt.u64.u32 	%rd38, %r3;
	cvt.u64.u32 	%rd39, %r37;
	add.s64 	%rd40, %rd39, %rd38;
	shl.b64 	%rd41, %rd40, 2;
	add.s64 	%rd42, %rd2, %rd41;
	ld.global.f32 	%f44, [%rd42+4];
	mul.wide.u32 	%rd43, %r17, 4;
	add.s64 	%rd44, %rd37, %rd43;
	ld.global.f32 	%f45, [%rd44];
	fma.rn.f32 	%f46, %f44, %f45, %f43;
	ld.global.f32 	%f47, [%rd42+8];
	add.s64 	%rd45, %rd44, %rd43;
	ld.global.f32 	%f48, [%rd45];
	fma.rn.f32 	%f49, %f47, %f48, %f46;
	ld.global.f32 	%f50, [%rd42+12];
	add.s64 	%rd46, %rd45, %rd43;
	ld.global.f32 	%f51, [%rd46];
	fma.rn.f32 	%f67, %f50, %f51, %f49;
	add.s32 	%r37, %r37, 4;
$L__BB0_7:
	setp.eq.s32 	%p6, %r12, 0;
	@%p6 bra 	$L__BB0_12;
	setp.eq.s32 	%p7, %r12, 1;
	@%p7 bra 	$L__BB0_10;
	add.s32 	%r28, %r37, %r3;
	mul.wide.u32 	%rd47, %r28, 4;
	add.s64 	%rd48, %rd2, %rd47;
	ld.global.f32 	%f53, [%rd48];
	mad.lo.s32 	%r29, %r37, %r17, %r2;
	mul.wide.s32 	%rd49, %r29, 4;
	add.s64 	%rd50, %rd1, %rd49;
	ld.global.f32 	%f54, [%rd50];
	fma.rn.f32 	%f55, %f53, %f54, %f67;
	cvt.u64.u32 	%rd51, %r3;
	cvt.u64.u32 	%rd52, %r37;
	add.s64 	%rd53, %rd52, %rd51;
	shl.b64 	%rd54, %rd53, 2;
	add.s64 	%rd55, %rd2, %rd54;
	ld.global.f32 	%f56, [%rd55+4];
	mul.wide.u32 	%rd56, %r17, 4;
	add.s64 	%rd57, %rd50, %rd56;
	ld.global.f32 	%f57, [%rd57];
	fma.rn.f32 	%f67, %f56, %f57, %f55;
	add.s32 	%r37, %r37, 2;
$L__BB0_10:
	and.b32  	%r30, %r17, 1;
	setp.eq.b32 	%p8, %r30, 1;
	not.pred 	%p9, %p8;
	@%p9 bra 	$L__BB0_12;
	add.s32 	%r31, %r37, %r3;
	mul.wide.u32 	%rd58, %r31, 4;
	add.s64 	%rd59, %rd2, %rd58;
	ld.global.f32 	%f58, [%rd59];
	mad.lo.s32 	%r32, %r37, %r17, %r2;
	mul.wide.s32 	%rd60, %r32, 4;
	add.s64 	%rd61, %rd1, %rd60;
	ld.global.f32 	%f59, [%rd61];
	fma.rn.f32 	%f67, %f58, %f59, %f67;
$L__BB0_12:
	ld.param.u64 	%rd65, [_Z15matrixMulSharedPfPKfS1_i_param_0];
	cvta.to.global.u64 	%rd62, %rd65;
	mad.lo.s32 	%r33, %r17, %r1, %r2;
	mul.wide.s32 	%rd63, %r33, 4;
	add.s64 	%rd64, %rd62, %rd63;
	st.global.f32 	[%rd64], %f67;
	ret;

}


// ===== COMPILED SASS (sm_100) =====

	.target	sm_100

	.elftype	@"ET_EXEC"


//--------------------- .note.nv.tkinfo           --------------------------
	.section	.note.nv.tkinfo,"",@"SHT_NOTE"
	.sectionflags	@"SHF_NOTE_NV_TKINFO"
	.tkinfo
        /*0018*/ 	.word	0x00000002
        /*0030*/ 	.string	""
        /*0030*/ 	.string	"ptxas"
        /*0030*/ 	.string	"Cuda compilation tools, release 13.0, V13.0.88"
        /*0030*/ 	.string	"Build cuda_13.0.r13.0/compiler.36424714_0"
        /*0030*/ 	.string	"-arch sm_100 -m 64 "



//--------------------- .note.nv.cuinfo           --------------------------
	.section	.note.nv.cuinfo,"",@"SHT_NOTE"
	.sectionflags	@"SHF_NOTE_NV_CUINFO"
        /*0018*/ 	.short	0x0002
        /*001a*/ 	.short	0x0064
        /*001c*/ 	.short	0x0082
	.zero		2


//--------------------- .nv.info                  --------------------------
	.section	.nv.info,"",@"SHT_CUDA_INFO"
	.align	4


	//----- nvinfo : EIATTR_REGCOUNT
	.align		4
        /*0000*/ 	.byte	0x04, 0x2f
        /*0002*/ 	.short	(.L_1 - .L_0)
	.align		4
.L_0:
        /*0004*/ 	.word	index@(_Z15matrixMulSharedPfPKfS1_i)
        /*0008*/ 	.word	0x0000001e


	//----- nvinfo : EIATTR_FRAME_SIZE
	.align		4
.L_1:
        /*000c*/ 	.byte	0x04, 0x11
        /*000e*/ 	.short	(.L_3 - .L_2)
	.align		4
.L_2:
        /*0010*/ 	.word	index@(_Z15matrixMulSharedPfPKfS1_i)
        /*0014*/ 	.word	0x00000000


	//----- nvinfo : EIATTR_MIN_STACK_SIZE
	.align		4
.L_3:
        /*0018*/ 	.byte	0x04, 0x12
        /*001a*/ 	.short	(.L_5 - .L_4)
	.align		4
.L_4:
        /*001c*/ 	.word	index@(_Z15matrixMulSharedPfPKfS1_i)
        /*0020*/ 	.word	0x00000000
.L_5:


//--------------------- .nv.compat                --------------------------
	.section	.nv.compat,"",@"SHT_CUDA_COMPAT_INFO"
	.align	4
        /*0000*/ 	.byte	0x02, 0x09, 0x00, 0x00, 0x02, 0x02, 0x01, 0x00, 0x02, 0x05, 0x05, 0x00, 0x03, 0x07, 0x01, 0x01
        /*0010*/ 	.byte	0x02, 0x03, 0x00, 0x00, 0x02, 0x06, 0x01, 0x00, 0x04, 0x0b, 0x08, 0x00, 0x09, 0x00, 0x00, 0x00
        /*0020*/ 	.byte	0x00, 0x00, 0x00, 0x00


//--------------------- .nv.info._Z15matrixMulSharedPfPKfS1_i --------------------------
	.section	.nv.info._Z15matrixMulSharedPfPKfS1_i,"",@"SHT_CUDA_INFO"
	.sectionflags	@""
	.align	4


	//----- nvinfo : EIATTR_CUDA_API_VERSION
	.align		4
        /*0000*/ 	.byte	0x04, 0x37
        /*0002*/ 	.short	(.L_7 - .L_6)
.L_6:
        /*0004*/ 	.word	0x00000082


	//----- nvinfo : EIATTR_KPARAM_INFO
	.align		4
.L_7:
        /*0008*/ 	.byte	0x04, 0x17
        /*000a*/ 	.short	(.L_9 - .L_8)
.L_8:
        /*000c*/ 	.word	0x00000000
        /*0010*/ 	.short	0x0003
        /*0012*/ 	.short	0x0018
        /*0014*/ 	.byte	0x00, 0xf0, 0x11, 0x00


	//----- nvinfo : EIATTR_KPARAM_INFO
	.align		4
.L_9:
        /*0018*/ 	.byte	0x04, 0x17
        /*001a*/ 	.short	(.L_11 - .L_10)
.L_10:
        /*001c*/ 	.word	0x00000000
        /*0020*/ 	.short	0x0002
        /*0022*/ 	.short	0x0010
        /*0024*/ 	.byte	0x00, 0xf5, 0x21, 0x00


	//----- nvinfo : EIATTR_KPARAM_INFO
	.align		4
.L_11:
        /*0028*/ 	.byte	0x04, 0x17
        /*002a*/ 	.short	(.L_13 - .L_12)
.L_12:
        /*002c*/ 	.word	0x00000000
        /*0030*/ 	.short	0x0001
        /*0032*/ 	.short	0x0008
        /*0034*/ 	.byte	0x00, 0xf5, 0x21, 0x00


	//----- nvinfo : EIATTR_KPARAM_INFO
	.align		4
.L_13:
        /*0038*/ 	.byte	0x04, 0x17
        /*003a*/ 	.short	(.L_15 - .L_14)
.L_14:
        /*003c*/ 	.word	0x00000000
        /*0040*/ 	.short	0x0000
        /*0042*/ 	.short	0x0000
        /*0044*/ 	.byte	0x00, 0xf5, 0x21, 0x00


	//----- nvinfo : EIATTR_SPARSE_MMA_MASK
	.align		4
.L_15:
        /*0048*/ 	.byte	0x03, 0x50
        /*004a*/ 	.short	0x0000


	//----- nvinfo : EIATTR_MAXREG_COUNT
	.align		4
        /*004c*/ 	.byte	0x03, 0x1b
        /*004e*/ 	.short	0x00ff


	//----- nvinfo : EIATTR_MERCURY_ISA_VERSION
	.align		4
        /*0050*/ 	.byte	0x03, 0x5f
        /*0052*/ 	.short	0x0101


	//----- nvinfo : EIATTR_VRC_CTA_INIT_COUNT
	.align		4
        /*0054*/ 	.byte	0x02, 0x4a
	.zero		1
	.zero		1


	//----- nvinfo : EIATTR_EXIT_INSTR_OFFSETS
	.align		4
        /*0058*/ 	.byte	0x04, 0x1c
        /*005a*/ 	.short	(.L_17 - .L_16)


	//   ....[0]....
.L_16:
        /*005c*/ 	.word	0x00000ac0


	//----- nvinfo : EIATTR_CBANK_PARAM_SIZE
	.align		4
.L_17:
        /*0060*/ 	.byte	0x03, 0x19
        /*0062*/ 	.short	0x001c


	//----- nvinfo : EIATTR_PARAM_CBANK
	.align		4
        /*0064*/ 	.byte	0x04, 0x0a
        /*0066*/ 	.short	(.L_19 - .L_18)
	.align		4
.L_18:
        /*0068*/ 	.word	index@(.nv.constant0._Z15matrixMulSharedPfPKfS1_i)
        /*006c*/ 	.short	0x0380
        /*006e*/ 	.short	0x001c


	//----- nvinfo : EIATTR_SW_WAR
	.align		4
.L_19:
        /*0070*/ 	.byte	0x04, 0x36
        /*0072*/ 	.short	(.L_21 - .L_20)
.L_20:
        /*0074*/ 	.word	0x00000008
.L_21:


//--------------------- .nv.callgraph             --------------------------
	.section	.nv.callgraph,"",@"SHT_CUDA_CALLGRAPH"
	.align	4
	.sectionentsize	8
	.align		4
        /*0000*/ 	.word	0x00000000
	.align		4
        /*0004*/ 	.word	0xffffffff
	.align		4
        /*0008*/ 	.word	0x00000000
	.align		4
        /*000c*/ 	.word	0xfffffffe
	.align		4
        /*0010*/ 	.word	0x00000000
	.align		4
        /*0014*/ 	.word	0xfffffffd
	.align		4
        /*0018*/ 	.word	0x00000000
	.align		4
        /*001c*/ 	.word	0xfffffffc


//--------------------- .text._Z15matrixMulSharedPfPKfS1_i --------------------------
	.section	.text._Z15matrixMulSharedPfPKfS1_i,"ax",@progbits
	.align	128
        .global         _Z15matrixMulSharedPfPKfS1_i
        .type           _Z15matrixMulSharedPfPKfS1_i,@function
        .size           _Z15matrixMulSharedPfPKfS1_i,(.L_x_5 - _Z15matrixMulSharedPfPKfS1_i)
        .other          _Z15matrixMulSharedPfPKfS1_i,@"STO_CUDA_ENTRY STV_DEFAULT"
_Z15matrixMulSharedPfPKfS1_i:
.text._Z15matrixMulSharedPfPKfS1_i:
[----:B------:R-:W-:Y:S01]  /*0000*/  LDC R1, c[0x0][0x37c] ;  /* 0x0000df00ff017b82 */ /* 0x000fe20000000800 */
[----:B------:R-:W0:Y:S01]  /*0010*/  S2R R0, SR_TID.Y ;  /* 0x0000000000007919 */ /* 0x000e220000002200 */
[----:B------:R-:W1:Y:S06]  /*0020*/  LDCU UR18, c[0x0][0x398] ;  /* 0x00007300ff1277ac */ /* 0x000e6c0008000800 */
[----:B------:R-:W0:Y:S01]  /*0030*/  LDC R3, c[0x0][0x364] ;  /* 0x0000d900ff037b82 */ /* 0x000e220000000800 */
[----:B------:R-:W-:Y:S01]  /*0040*/  HFMA2 R12, -RZ, RZ, 0, 0 ;  /* 0x00000000ff0c7431 */ /* 0x000fe200000001ff */
[----:B------:R-:W2:Y:S01]  /*0050*/  S2R R13, SR_TID.X ;  /* 0x00000000000d7919 */ /* 0x000ea20000002100 */
[----:B------:R-:W3:Y:S05]  /*0060*/  LDCU.64 UR16, c[0x0][0x358] ;  /* 0x00006b00ff1077ac */ /* 0x000eea0008000a00 */
[----:B------:R-:W0:Y:S08]  /*0070*/  S2UR UR4, SR_CTAID.Y ;  /* 0x00000000000479c3 */ /* 0x000e300000002600 */
[----:B------:R-:W2:Y:S01]  /*0080*/  S2UR UR5, SR_CTAID.X ;  /* 0x00000000000579c3 */ /* 0x000ea20000002500 */
[----:B-1----:R-:W-:-:S07]  /*0090*/  UISETP.GE.AND UP0, UPT, UR18, 0x1, UPT ;  /* 0x000000011200788c */ /* 0x002fce000bf06270 */
[----:B------:R-:W2:Y:S01]  /*00a0*/  LDC R2, c[0x0][0x360] ;  /* 0x0000d800ff027b82 */ /* 0x000ea20000000800 */
[----:B0-----:R-:W-:Y:S02]  /*00b0*/  IMAD R0, R3, UR4, R0 ;  /* 0x0000000403007c24 */ /* 0x001fe4000f8e0200 */
[----:B--2---:R-:W-:Y:S01]  /*00c0*/  IMAD R13, R2, UR5, R13 ;  /* 0x00000005020d7c24 */ /* 0x004fe2000f8e020d */
[----:B---3--:R-:W-:Y:S06]  /*00d0*/  BRA.U !UP0, `(.L_x_0) ;  /* 0x0000000908687547 */ /* 0x008fec000b800000 */
[----:B------:R-:W-:Y:S02]  /*00e0*/  UISETP.GE.U32.AND UP1, UPT, UR18, 0x8, UPT ;  /* 0x000000081200788c */ /* 0x000fe4000bf26070 */
[----:B------:R-:W-:Y:S01]  /*00f0*/  IMAD R5, R0, UR18, RZ ;  /* 0x0000001200057c24 */ /* 0x000fe2000f8e02ff */
[----:B------:R-:W-:Y:S01]  /*0100*/  ULOP3.LUT UR19, UR18, 0x7, URZ, 0xc0, !UPT ;  /* 0x0000000712137892 */ /* 0x000fe2000f8ec0ff */
[----:B------:R-:W-:Y:S01]  /*0110*/  MOV R12, RZ ;  /* 0x000000ff000c7202 */ /* 0x000fe20000000f00 */
[----:B------:R-:W-:Y:S02]  /*0120*/  UMOV UR4, URZ ;  /* 0x000000ff00047c82 */ /* 0x000fe40008000000 */
[----:B------:R-:W-:Y:S02]  /*0130*/  UISETP.NE.AND UP0, UPT, UR19, URZ, UPT ;  /* 0x000000ff1300728c */ /* 0x000fe4000bf05270 */
[----:B------:R-:W-:Y:S09]  /*0140*/  BRA.U !UP1, `(.L_x_1) ;  /* 0x0000000509047547 */ /* 0x000ff2000b800000 */
[----:B------:R-:W0:Y:S01]  /*0150*/  LDC.64 R2, c[0x0][0x388] ;  /* 0x0000e200ff027b82 */ /* 0x000e220000000a00 */
[----:B------:R-:W1:Y:S01]  /*0160*/  LDCU.64 UR20, c[0x0][0x390] ;  /* 0x00007200ff1477ac */ /* 0x000e620008000a00 */
[----:B------:R-:W-:Y:S02]  /*0170*/  MOV R12, RZ ;  /* 0x000000ff000c7202 */ /* 0x000fe40000000f00 */
[----:B------:R-:W-:Y:S01]  /*0180*/  MOV R14, R13 ;  /* 0x0000000d000e7202 */ /* 0x000fe20000000f00 */
[----:B------:R-:W-:-:S04]  /*0190*/  ULOP3.LUT UR4, UR18, 0x7ffffff8, URZ, 0xc0, !UPT ;  /* 0x7ffffff812047892 */ /* 0x000fc8000f8ec0ff */
[----:B------:R-:W-:Y:S02]  /*01a0*/  UIADD3 UR5, UPT, UPT, -UR4, URZ, URZ ;  /* 0x000000ff04057290 */ /* 0x000fe4000fffe1ff */
[----:B-1----:R-:W-:Y:S02]  /*01b0*/  UIMAD.WIDE.U32 UR6, UR18, 0xc, UR20 ;  /* 0x0000000c120678a5 */ /* 0x002fe4000f8e0014 */
[----:B------:R-:W-:Y:S02]  /*01c0*/  UIMAD.WIDE.U32 UR8, UR18, 0x10, UR20 ;  /* 0x00000010120878a5 */ /* 0x000fe4000f8e0014 */
[----:B------:R-:W-:Y:S01]  /*01d0*/  UIMAD.WIDE.U32 UR10, UR18, 0x14, UR20 ;  /* 0x00000014120a78a5 */ /* 0x000fe2000f8e0014 */
[----:B0-----:R-:W-:Y:S01]  /*01e0*/  IMAD.WIDE.U32 R2, R5, 0x4, R2 ;  /* 0x0000000405027825 */ /* 0x001fe200078e0002 */
[----:B------:R-:W-:Y:S02]  /*01f0*/  UIMAD.WIDE.U32 UR12, UR18, 0x18, UR20 ;  /* 0x00000018120c78a5 */ /* 0x000fe4000f8e0014 */
[----:B------:R-:W-:Y:S01]  /*0200*/  UIMAD.WIDE.U32 UR14, UR18, 0x1c, UR20 ;  /* 0x0000001c120e78a5 */ /* 0x000fe2000f8e0014 */
[----:B------:R-:W-:-:S04]  /*0210*/  IADD3 R2, P0, PT, R2, 0x10, RZ ;  /* 0x0000001002027810 */ /* 0x000fc80007f1e0ff */
[----:B------:R-:W-:-:S09]  /*0220*/  IADD3.X R3, PT, PT, RZ, R3, RZ, P0, !PT ;  /* 0x00000003ff037210 */ /* 0x000fd200007fe4ff */
.L_x_2:
[----:B------:R-:W-:Y:S01]  /*0230*/  HFMA2 R23, -RZ, RZ, 0, 2.384185791015625e-07 ;  /* 0x00000004ff177431 */ /* 0x000fe200000001ff */
[----:B------:R-:W-:Y:S01]  /*0240*/  UIMAD.WIDE.U32 UR24, UR18, 0x4, UR20 ;  /* 0x00000004121878a5 */ /* 0x000fe2000f8e0014 */
[----:B------:R-:W2:Y:S01]  /*0250*/  LDG.E R21, desc[UR16][R2.64+-0x10] ;  /* 0xfffff01002157981 */ /* 0x000ea2000c1e1900 */
[----:B------:R-:W-:Y:S01]  /*0260*/  UIMAD.WIDE.U32 UR22, UR18, 0x8, UR20 ;  /* 0x00000008121678a5 */ /* 0x000fe2000f8e0014 */
[----:B------:R-:W-:Y:S01]  /*0270*/  HFMA2 R5, -RZ, RZ, 0, 2.384185791015625e-07 ;  /* 0x00000004ff057431 */ /* 0x000fe200000001ff */
[----:B------:R-:W-:Y:S01]  /*0280*/  MOV R11, 0x4 ;  /* 0x00000004000b7802 */ /* 0x000fe20000000f00 */
[----:B------:R-:W3:Y:S01]  /*0290*/  LDG.E R19, desc[UR16][R2.64+-0xc] ;  /* 0xfffff41002137981 */ /* 0x000ee2000c1e1900 */
[----:B------:R-:W-:Y:S02]  /*02a0*/  MOV R8, UR24 ;  /* 0x0000001800087c02 */ /* 0x000fe40008000f00 */
[----:B------:R-:W-:Y:S01]  /*02b0*/  MOV R9, UR25 ;  /* 0x0000001900097c02 */ /* 0x000fe20008000f00 */
[C---:B------:R-:W-:Y:S01]  /*02c0*/  IMAD.WIDE R22, R14.reuse, R23, UR20 ;  /* 0x000000140e167e25 */ /* 0x040fe2000f8e0217 */
[----:B------:R-:W-:Y:S01]  /*02d0*/  MOV R24, UR22 ;  /* 0x0000001600187c02 */ /* 0x000fe20008000f00 */
[----:B------:R-:W4:Y:S01]  /*02e0*/  LDG.E R17, desc[UR16][R2.64+-0x8] ;  /* 0xfffff81002117981 */ /* 0x000f22000c1e1900 */
[----:B------:R-:W-:Y:S01]  /*02f0*/  MOV R25, UR23 ;  /* 0x0000001700197c02 */ /* 0x000fe20008000f00 */
[----:B------:R-:W-:-:S02]  /*0300*/  IMAD.WIDE R8, R14, 0x4, R8 ;  /* 0x000000040e087825 */ /* 0x000fc400078e0208 */
[----:B------:R-:W2:Y:S02]  /*0310*/  LDG.E R22, desc[UR16][R22.64] ;  /* 0x0000001016167981 */ /* 0x000ea4000c1e1900 */
[C---:B------:R-:W-:Y:S02]  /*0320*/  IMAD.WIDE R24, R14.reuse, 0x4, R24 ;  /* 0x000000040e187825 */ /* 0x040fe400078e0218 */
[----:B------:R0:W3:Y:S02]  /*0330*/  LDG.E R20, desc[UR16][R8.64] ;  /* 0x0000001008147981 */ /* 0x0000e4000c1e1900 */
[C---:B------:R-:W-:Y:S01]  /*0340*/  IMAD.WIDE R10, R14.reuse, R11, UR6 ;  /* 0x000000060e0a7e25 */ /* 0x040fe2000f8e020b */
[----:B------:R-:W-:Y:S01]  /*0350*/  MOV R7, 0x4 ;  /* 0x0000000400077802 */ /* 0x000fe20000000f00 */
[----:B------:R-:W4:Y:S02]  /*0360*/  LDG.E R18, desc[UR16][R24.64] ;  /* 0x0000001018127981 */ /* 0x000f24000c1e1900 */
[----:B------:R-:W-:-:S02]  /*0370*/  IMAD.WIDE R4, R14, R5, UR8 ;  /* 0x000000080e047e25 */ /* 0x000fc4000f8e0205 */
[----:B------:R1:W5:Y:S02]  /*0380*/  LDG.E R16, desc[UR16][R10.64] ;  /* 0x000000100a107981 */ /* 0x000364000c1e1900 */
[----:B0-----:R-:W-:Y:S02]  /*0390*/  HFMA2 R9, -RZ, RZ, 0, 2.384185791015625e-07 ;  /* 0x00000004ff097431 */ /* 0x001fe400000001ff */
[----:B------:R-:W5:Y:S01]  /*03a0*/  LDG.E R15, desc[UR16][R2.64+-0x4] ;  /* 0xfffffc10020f7981 */ /* 0x000f62000c1e1900 */
[C---:B------:R-:W-:Y:S01]  /*03b0*/  IMAD.WIDE R6, R14.reuse, R7, UR10 ;  /* 0x0000000a0e067e25 */ /* 0x040fe2000f8e0207 */
[----:B------:R-:W-:Y:S02]  /*03c0*/  MOV R27, 0x4 ;  /* 0x00000004001b7802 */ /* 0x000fe40000000f00 */
[----:B------:R0:W5:Y:S04]  /*03d0*/  LDG.E R4, desc[UR16][R4.64] ;  /* 0x0000001004047981 */ /* 0x000168000c1e1900 */
[----:B------:R-:W5:Y:S01]  /*03e0*/  LDG.E R23, desc[UR16][R2.64] ;  /* 0x0000001002177981 */ /* 0x000f62000c1e1900 */
[----:B------:R-:W-:-:S03]  /*03f0*/  IMAD.WIDE R8, R14, R9, UR12 ;  /* 0x0000000c0e087e25 */ /* 0x000fc6000f8e0209 */
[----:B------:R-:W5:Y:S01]  /*0400*/  LDG.E R7, desc[UR16][R6.64] ;  /* 0x0000001006077981 */ /* 0x000f62000c1e1900 */
[----:B-1----:R-:W-:-:S03]  /*0410*/  IMAD.WIDE R10, R14, R27, UR14 ;  /* 0x0000000e0e0a7e25 */ /* 0x002fc6000f8e021b */
[----:B------:R-:W5:Y:S04]  /*0420*/  LDG.E R24, desc[UR16][R2.64+0x4] ;  /* 0x0000041002187981 */ /* 0x000f68000c1e1900 */
[----:B------:R-:W5:Y:S04]  /*0430*/  LDG.E R8, desc[UR16][R8.64] ;  /* 0x0000001008087981 */ /* 0x000f68000c1e1900 */
[----:B------:R-:W5:Y:S04]  /*0440*/  LDG.E R25, desc[UR16][R2.64+0x8] ;  /* 0x0000081002197981 */ /* 0x000f68000c1e1900 */
[----:B------:R-:W5:Y:S04]  /*0450*/  LDG.E R10, desc[UR16][R10.64] ;  /* 0x000000100a0a7981 */ /* 0x000f68000c1e1900 */
[----:B------:R1:W5:Y:S01]  /*0460*/  LDG.E R27, desc[UR16][R2.64+0xc] ;  /* 0x00000c10021b7981 */ /* 0x000362000c1e1900 */
[----:B------:R-:W-:-:S04]  /*0470*/  UIADD3 UR5, UPT, UPT, UR5, 0x8, URZ ;  /* 0x0000000805057890 */ /* 0x000fc8000fffe0ff */
[----:B------:R-:W-:Y:S01]  /*0480*/  UISETP.NE.AND UP1, UPT, UR5, URZ, UPT ;  /* 0x000000ff0500728c */ /* 0x000fe2000bf25270 */
[----:B0-----:R-:W-:Y:S02]  /*0490*/  MOV R5, UR18 ;  /* 0x0000001200057c02 */ /* 0x001fe40008000f00 */
[----:B-1----:R-:W-:Y:S02]  /*04a0*/  IADD3 R2, P0, PT, R2, 0x20, RZ ;  /* 0x0000002002027810 */ /* 0x002fe40007f1e0ff */
[----:B------:R-:W-:Y:S02]  /*04b0*/  LEA R14, R5, R14, 0x3 ;  /* 0x0000000e050e7211 */ /* 0x000fe400078e18ff */
[----:B------:R-:W-:Y:S01]  /*04c0*/  IADD3.X R3, PT, PT, RZ, R3, RZ, P0, !PT ;  /* 0x00000003ff037210 */ /* 0x000fe200007fe4ff */
[----:B--2---:R-:W-:-:S04]  /*04d0*/  FFMA R22, R21, R22, R12 ;  /* 0x0000001615167223 */ /* 0x004fc8000000000c */
[----:B---3--:R-:W-:-:S04]  /*04e0*/  FFMA R20, R19, R20, R22 ;  /* 0x0000001413147223 */ /* 0x008fc80000000016 */
[----:B----4-:R-:W-:-:S04]  /*04f0*/  FFMA R18, R17, R18, R20 ;  /* 0x0000001211127223 */ /* 0x010fc80000000014 */
[----:B-----5:R-:W-:-:S04]  /*0500*/  FFMA R16, R15, R16, R18 ;  /* 0x000000100f107223 */ /* 0x020fc80000000012 */
[----:B------:R-:W-:-:S04]  /*0510*/  FFMA R23, R23, R4, R16 ;  /* 0x0000000417177223 */ /* 0x000fc80000000010 */
[----:B------:R-:W-:-:S04]  /*0520*/  FFMA R24, R24, R7, R23 ;  /* 0x0000000718187223 */ /* 0x000fc80000000017 */
[----:B------:R-:W-:-:S04]  /*0530*/  FFMA R8, R25, R8, R24 ;  /* 0x0000000819087223 */ /* 0x000fc80000000018 */
[----:B------:R-:W-:Y:S01]  /*0540*/  FFMA R12, R27, R10, R8 ;  /* 0x0000000a1b0c7223 */ /* 0x000fe20000000008 */
[----:B------:R-:W-:Y:S06]  /*0550*/  BRA.U UP1, `(.L_x_2) ;  /* 0xfffffffd01347547 */ /* 0x000fec000b83ffff */
.L_x_1:
[----:B------:R-:W-:Y:S05]  /*0560*/  BRA.U !UP0, `(.L_x_0) ;  /* 0x0000000508447547 */ /* 0x000fea000b800000 */
[----:B------:R-:W-:Y:S01]  /*0570*/  UISETP.GE.U32.AND UP0, UPT, UR19, 0x4, UPT ;  /* 0x000000041300788c */ /* 0x000fe2000bf06070 */
[----:B------:R-:W-:Y:S01]  /*0580*/  IMAD R2, R0, UR18, RZ ;  /* 0x0000001200027c24 */ /* 0x000fe2000f8e02ff */
[----:B------:R-:W-:-:S04]  /*0590*/  ULOP3.LUT UR5, UR18, 0x3, URZ, 0xc0, !UPT ;  /* 0x0000000312057892 */ /* 0x000fc8000f8ec0ff */
[----:B------:R-:W-:-:S03]  /*05a0*/  UISETP.NE.AND UP1, UPT, UR5, URZ, UPT ;  /* 0x000000ff0500728c */ /* 0x000fc6000bf25270 */
[----:B------:R-:W-:Y:S08]  /*05b0*/  BRA.U !UP0, `(.L_x_3) ;  /* 0x00000001087c7547 */ /* 0x000ff0000b800000 */
[----:B------:R-:W0:Y:S01]  /*05c0*/  LDC.64 R6, c[0x0][0x390] ;  /* 0x0000e400ff067b82 */ /* 0x000e220000000a00 */
[----:B------:R-:W1:Y:S01]  /*05d0*/  LDCU.64 UR6, c[0x0][0x388] ;  /* 0x00007100ff0677ac */ /* 0x000e620008000a00 */
[----:B------:R-:W-:Y:S01]  /*05e0*/  IMAD.U32 R4, RZ, RZ, UR4 ;  /* 0x00000004ff047e24 */ /* 0x000fe2000f8e00ff */
[----:B------:R-:W-:Y:S02]  /*05f0*/  IADD3 R3, PT, PT, R2, UR4, RZ ;  /* 0x0000000402037c10 */ /* 0x000fe4000fffe0ff */
[----:B------:R-:W-:Y:S01]  /*0600*/  MOV R11, UR18 ;  /* 0x00000012000b7c02 */ /* 0x000fe20008000f00 */
[----:B------:R-:W-:Y:S01]  /*0610*/  IMAD R5, R4, UR18, R13 ;  /* 0x0000001204057c24 */ /* 0x000fe2000f8e020d */
[----:B------:R-:W-:Y:S01]  /*0620*/  IADD3 R14, P0, PT, R2, UR4, RZ ;  /* 0x00000004020e7c10 */ /* 0x000fe2000ff1e0ff */
[----:B------:R-:W2:Y:S01]  /*0630*/  LDC.64 R8, c[0x0][0x388] ;  /* 0x0000e200ff087b82 */ /* 0x000ea20000000a00 */
[----:B------:R-:W-:Y:S02]  /*0640*/  MOV R15, UR18 ;  /* 0x00000012000f7c02 */ /* 0x000fe40008000f00 */
[----:B------:R-:W-:Y:S01]  /*0650*/  MOV R17, UR18 ;  /* 0x0000001200117c02 */ /* 0x000fe20008000f00 */
[----:B0-----:R-:W-:-:S04]  /*0660*/  IMAD.WIDE R6, R5, 0x4, R6 ;  /* 0x0000000405067825 */ /* 0x001fc800078e0206 */
[----:B------:R-:W-:Y:S02]  /*0670*/  IMAD.WIDE.U32 R10, R11, 0x4, R6 ;  /* 0x000000040b0a7825 */ /* 0x000fe400078e0006 */
[----:B------:R-:W3:Y:S02]  /*0680*/  LDG.E R6, desc[UR16][R6.64] ;  /* 0x0000001006067981 */ /* 0x000ee4000c1e1900 */
[----:B--2---:R-:W-:Y:S01]  /*0690*/  IMAD.WIDE.U32 R8, R3, 0x4, R8 ;  /* 0x0000000403087825 */ /* 0x004fe200078e0008 */
[----:B------:R-:W-:Y:S02]  /*06a0*/  IADD3.X R3, PT, PT, RZ, RZ, RZ, P0, !PT ;  /* 0x000000ffff037210 */ /* 0x000fe400007fe4ff */
[----:B-1----:R-:W-:-:S03]  /*06b0*/  LEA R4, P0, R14, UR6, 0x2 ;  /* 0x000000060e047c11 */ /* 0x002fc6000f8010ff */
[----:B------:R-:W3:Y:S01]  /*06c0*/  LDG.E R9, desc[UR16][R8.64] ;  /* 0x0000001008097981 */ /* 0x000ee2000c1e1900 */
[----:B------:R-:W-:Y:S01]  /*06d0*/  LEA.HI.X R5, R14, UR7, R3, 0x2, P0 ;  /* 0x000000070e057c11 */ /* 0x000fe200080f1403 */
[----:B------:R-:W-:Y:S02]  /*06e0*/  IMAD.WIDE.U32 R14, R15, 0x4, R10 ;  /* 0x000000040f0e7825 */ /* 0x000fe400078e000a */
[----:B------:R-:W2:Y:S04]  /*06f0*/  LDG.E R3, desc[UR16][R10.64] ;  /* 0x000000100a037981 */ /* 0x000ea8000c1e1900 */
[----:B------:R-:W2:Y:S01]  /*0700*/  LDG.E R18, desc[UR16][R4.64+0x4] ;  /* 0x0000041004127981 */ /* 0x000ea2000c1e1900 */
[----:B------:R-:W-:-:S03]  /*0710*/  IMAD.WIDE.U32 R16, R17, 0x4, R14 ;  /* 0x0000000411107825 */ /* 0x000fc600078e000e */
[----:B------:R-:W4:Y:S04]  /*0720*/  LDG.E R19, desc[UR16][R14.64] ;  /* 0x000000100e137981 */ /* 0x000f28000c1e1900 */
[----:B------:R-:W4:Y:S04]  /*0730*/  LDG.E R20, desc[UR16][R4.64+0x8] ;  /* 0x0000081004147981 */ /* 0x000f28000c1e1900 */
[----:B------:R-:W5:Y:S04]  /*0740*/  LDG.E R22, desc[UR16][R4.64+0xc] ;  /* 0x00000c1004167981 */ /* 0x000f68000c1e1900 */
[----:B------:R-:W5:Y:S01]  /*0750*/  LDG.E R16, desc[UR16][R16.64] ;  /* 0x0000001010107981 */ /* 0x000f62000c1e1900 */
[----:B------:R-:W-:Y:S01]  /*0760*/  UIADD3 UR4, UPT, UPT, UR4, 0x4, URZ ;  /* 0x0000000404047890 */ /* 0x000fe2000fffe0ff */
[----:B---3--:R-:W-:-:S04]  /*0770*/  FFMA R9, R9, R6, R12 ;  /* 0x0000000609097223 */ /* 0x008fc8000000000c */
[----:B--2---:R-:W-:-:S04]  /*0780*/  FFMA R3, R18, R3, R9 ;  /* 0x0000000312037223 */ /* 0x004fc80000000009 */
[----:B----4-:R-:W-:-:S04]  /*0790*/  FFMA R3, R20, R19, R3 ;  /* 0x0000001314037223 */ /* 0x010fc80000000003 */
[----:B-----5:R-:W-:-:S07]  /*07a0*/  FFMA R12, R22, R16, R3 ;  /* 0x00000010160c7223 */ /* 0x020fce0000000003 */
.L_x_3:
[----:B------:R-:W-:Y:S05]  /*07b0*/  BRA.U !UP1, `(.L_x_0) ;  /* 0x0000000109b07547 */ /* 0x000fea000b800000 */
[----:B------:R-:W-:Y:S01]  /*07c0*/  UISETP.NE.AND UP0, UPT, UR5, 0x1, UPT ;  /* 0x000000010500788c */ /* 0x000fe2000bf05270 */
[----:B------:R-:W-:Y:S01]  /*07d0*/  MOV R4, UR4 ;  /* 0x0000000400047c02 */ /* 0x000fe20008000f00 */
[----:B------:R-:W-:Y:S02]  /*07e0*/  ULOP3.LUT UR5, UR18, 0x1, URZ, 0xc0, !UPT ;  /* 0x0000000112057892 */ /* 0x000fe4000f8ec0ff */
[----:B------:R-:W-:Y:S02]  /*07f0*/  MOV R17, UR18 ;  /* 0x0000001200117c02 */ /* 0x000fe40008000f00 */
[----:B------:R-:W-:Y:S01]  /*0800*/  UISETP.NE.U32.AND UP1, UPT, UR5, 0x1, UPT ;  /* 0x000000010500788c */ /* 0x000fe2000bf25070 */
[----:B------:R-:W-:-:S04]  /*0810*/  PLOP3.LUT P1, PT, PT, PT, UP0, 0x80, 0x8 ;  /* 0x000000000008781c */ /* 0x000fc80003f2f008 */
[----:B------:R-:W0:Y:S01]  /*0820*/  @UP0 LDCU.64 UR6, c[0x0][0x388] ;  /* 0x00007100ff0607ac */ /* 0x000e220008000a00 */
[----:B------:R-:W-:Y:S01]  /*0830*/  PLOP3.LUT P0, PT, PT, PT, UP1, 0x80, 0x8 ;  /* 0x000000000008781c */ /* 0x000fe20003f0f018 */
[----:B------:R-:W1:Y:S01]  /*0840*/  @UP0 LDCU.64 UR8, c[0x0][0x390] ;  /* 0x00007200ff0807ac */ /* 0x000e620008000a00 */
[----:B------:R-:W2:Y:S06]  /*0850*/  @UP0 LDCU.64 UR10, c[0x0][0x388] ;  /* 0x00007100ff0a07ac */ /* 0x000eac0008000a00 */
[C---:B------:R-:W-:Y:S02]  /*0860*/  @P1 IADD3 R3, PT, PT, R2.reuse, UR4, RZ ;  /* 0x0000000402031c10 */ /* 0x040fe4000fffe0ff */
[----:B------:R-:W-:Y:S01]  /*0870*/  @P1 IADD3 R5, P2, PT, R2, UR4, RZ ;  /* 0x0000000402051c10 */ /* 0x000fe2000ff5e0ff */
[----:B------:R-:W3:Y:S03]  /*0880*/  @!UP1 LDCU.64 UR12, c[0x0][0x388] ;  /* 0x00007100ff0c97ac */ /* 0x000ee60008000a00 */
[----:B------:R-:W-:Y:S01]  /*0890*/  @P1 IADD3.X R8, PT, PT, RZ, RZ, RZ, P2, !PT ;  /* 0x000000ffff081210 */ /* 0x000fe200017fe4ff */
[----:B------:R-:W-:Y:S01]  /*08a0*/  @UP0 UIADD3 UR4, UPT, UPT, UR4, 0x2, URZ ;  /* 0x0000000204040890 */ /* 0x000fe2000fffe0ff */
[----:B0-----:R-:W-:-:S02]  /*08b0*/  MOV R14, UR6 ;  /* 0x00000006000e7c02 */ /* 0x001fc40008000f00 */
[----:B------:R-:W-:Y:S01]  /*08c0*/  MOV R15, UR7 ;  /* 0x00000007000f7c02 */ /* 0x000fe20008000f00 */
[----:B------:R-:W0:Y:S01]  /*08d0*/  @!UP1 LDCU.64 UR6, c[0x0][0x390] ;  /* 0x00007200ff0697ac */ /* 0x000e220008000a00 */
[----:B-1----:R-:W-:Y:S01]  /*08e0*/  MOV R7, UR9 ;  /* 0x0000000900077c02 */ /* 0x002fe20008000f00 */
[----:B------:R-:W-:Y:S02]  /*08f0*/  IMAD.U32 R6, RZ, RZ, UR8 ;  /* 0x00000008ff067e24 */ /* 0x000fe4000f8e00ff */
[----:B------:R-:W-:-:S04]  /*0900*/  @P1 IMAD.WIDE.U32 R14, R3, 0x4, R14 ;  /* 0x00000004030e1825 */ /* 0x000fc800078e000e */
[----:B------:R-:W-:Y:S01]  /*0910*/  @P1 IMAD R3, R4, UR18, R13 ;  /* 0x0000001204031c24 */ /* 0x000fe2000f8e020d */
[----:B--2---:R-:W-:Y:S02]  /*0920*/  @P1 LEA R4, P2, R5, UR10, 0x2 ;  /* 0x0000000a05041c11 */ /* 0x004fe4000f8410ff */
[----:B------:R-:W-:Y:S01]  /*0930*/  MOV R18, UR4 ;  /* 0x0000000400127c02 */ /* 0x000fe20008000f00 */
[----:B------:R-:W-:Y:S01]  /*0940*/  @P1 IMAD.WIDE R6, R3, 0x4, R6 ;  /* 0x0000000403061825 */ /* 0x000fe200078e0206 */
[----:B------:R-:W-:Y:S01]  /*0950*/  @P1 LEA.HI.X R5, R5, UR11, R8, 0x2, P2 ;  /* 0x0000000b05051c11 */ /* 0x000fe200090f1408 */
[----:B------:R-:W2:Y:S01]  /*0960*/  @P1 LDG.E R3, desc[UR16][R14.64] ;  /* 0x000000100e031981 */ /* 0x000ea2000c1e1900 */
[----:B---3--:R-:W-:Y:S01]  /*0970*/  MOV R8, UR12 ;  /* 0x0000000c00087c02 */ /* 0x008fe20008000f00 */
[----:B------:R-:W-:Y:S01]  /*0980*/  @!P0 IMAD R21, R18, UR18, R13 ;  /* 0x0000001212158c24 */ /* 0x000fe2000f8e020d */
[----:B------:R-:W-:Y:S01]  /*0990*/  MOV R9, UR13 ;  /* 0x0000000d00097c02 */ /* 0x000fe20008000f00 */
[----:B------:R-:W-:Y:S01]  /*09a0*/  @P1 IMAD.WIDE.U32 R16, R17, 0x4, R6 ;  /* 0x0000000411101825 */ /* 0x000fe200078e0006 */
[----:B------:R-:W-:Y:S01]  /*09b0*/  @!P0 IADD3 R19, PT, PT, R2, UR4, RZ ;  /* 0x0000000402138c10 */ /* 0x000fe2000fffe0ff */
[----:B------:R-:W2:Y:S01]  /*09c0*/  @P1 LDG.E R6, desc[UR16][R6.64] ;  /* 0x0000001006061981 */ /* 0x000ea2000c1e1900 */
[----:B0-----:R-:W-:-:S02]  /*09d0*/  MOV R10, UR6 ;  /* 0x00000006000a7c02 */ /* 0x001fc40008000f00 */
[----:B------:R-:W-:Y:S01]  /*09e0*/  MOV R11, UR7 ;  /* 0x00000007000b7c02 */ /* 0x000fe20008000f00 */
[----:B------:R-:W-:Y:S01]  /*09f0*/  @!P0 IMAD.WIDE.U32 R8, R19, 0x4, R8 ;  /* 0x0000000413088825 */ /* 0x000fe200078e0008 */
[----:B------:R-:W3:Y:S03]  /*0a00*/  @P1 LDG.E R16, desc[UR16][R16.64] ;  /* 0x0000001010101981 */ /* 0x000ee6000c1e1900 */
[----:B------:R-:W-:Y:S01]  /*0a10*/  @!P0 IMAD.WIDE R10, R21, 0x4, R10 ;  /* 0x00000004150a8825 */ /* 0x000fe200078e020a */
[----:B------:R-:W3:Y:S04]  /*0a20*/  @P1 LDG.E R4, desc[UR16][R4.64+0x4] ;  /* 0x0000041004041981 */ /* 0x000ee8000c1e1900 */
[----:B------:R-:W4:Y:S04]  /*0a30*/  @!P0 LDG.E R9, desc[UR16][R8.64] ;  /* 0x0000001008098981 */ /* 0x000f28000c1e1900 */
[----:B------:R-:W4:Y:S01]  /*0a40*/  @!P0 LDG.E R10, desc[UR16][R10.64] ;  /* 0x000000100a0a8981 */ /* 0x000f22000c1e1900 */
[----:B--2---:R-:W-:-:S04]  /*0a50*/  @P1 FFMA R3, R3, R6, R12 ;  /* 0x0000000603031223 */ /* 0x004fc8000000000c */
[----:B---3--:R-:W-:-:S04]  /*0a60*/  @P1 FFMA R12, R4, R16, R3 ;  /* 0x00000010040c1223 */ /* 0x008fc80000000003 */
[----:B----4-:R-:W-:-:S07]  /*0a70*/  @!P0 FFMA R12, R9, R10, R12 ;  /* 0x0000000a090c8223 */ /* 0x010fce000000000c */
.L_x_0:
[----:B------:R-:W0:Y:S01]  /*0a80*/  LDC.64 R2, c[0x0][0x380] ;  /* 0x0000e000ff027b82 */ /* 0x000e220000000a00 */
[----:B------:R-:W-:-:S04]  /*0a90*/  IMAD R13, R0, UR18, R13 ;  /* 0x00000012000d7c24 */ /* 0x000fc8000f8e020d */
[----:B0-----:R-:W-:-:S05]  /*0aa0*/  IMAD.WIDE R2, R13, 0x4, R2 ;  /* 0x000000040d027825 */ /* 0x001fca00078e0202 */
[----:B------:R-:W-:Y:S01]  /*0ab0*/  STG.E desc[UR16][R2.64], R12 ;  /* 0x0000000c02007986 */ /* 0x000fe2000c101910 */
[----:B------:R-:W-:Y:S05]  /*0ac0*/  EXIT ;  /* 0x000000000000794d */ /* 0x000fea0003800000 */
.L_x_4:
[----:B------:R-:W-:-:S00]  /*0ad0*/  BRA `(.L_x_4) ;  /* 0xfffffffc00fc7947 */ /* 0x000fc0000383ffff */
[----:B------:R-:W-:-:S00]  /*0ae0*/  NOP ;  /* 0x0000000000007918 */ /* 0x000fc00000000000 */
        /* <DEDUP_REMOVED lines=9> */
.L_x_5:


//--------------------- .nv.shared.reserved.0     --------------------------
	.section	.nv.shared.reserved.0,"aw",@nobits
	.weak		__nv_reservedSMEM_offset_0_alias
	.size		__nv_reservedSMEM_offset_0_alias, 0, 64
	.other		__nv_reservedSMEM_offset_0_alias,@"STO_CUDA_RESERVED_SHARED STV_DEFAULT"
__nv_reservedSMEM_offset_0_alias:
	.zero		0
	.zero		64


//--------------------- .nv.constant0._Z15matrixMulSharedPfPKfS1_i --------------------------
	.section	.nv.constant0._Z15matrixMulSharedPfPKfS1_i,"a",@progbits
	.sectionflags	@""
	.align	4
.nv.constant0._Z15matrixMulSharedPfPKfS1_i:
	.zero		924


//--------------------- SYMBOLS --------------------------

	.type		.nv.reservedSmem.offset0,@object
	.size		.nv.reservedSmem.offset0,0x4
